	.headerflags	@"EF_CUDA_TEXMODE_UNIFIED EF_CUDA_64BIT_ADDRESS EF_CUDA_SM89 EF_CUDA_VIRTUAL_SM(EF_CUDA_SM89)"
	.elftype	@"ET_EXEC"


//--------------------- .nv.info                  --------------------------
	.section	.nv.info,"",@"SHT_CUDA_INFO"
	.align	4


	//----- nvinfo : EIATTR_REGCOUNT
	.align		4
        /*0000*/ 	.byte	0x04, 0x2f
        /*0002*/ 	.short	(.L_1 - .L_0)
	.align		4
.L_0:
        /*0004*/ 	.word	index@(triton__0d1d2d3d4de5)
        /*0008*/ 	.word	0x00000028


	//----- nvinfo : EIATTR_MAX_STACK_SIZE
	.align		4
.L_1:
        /*000c*/ 	.byte	0x04, 0x23
        /*000e*/ 	.short	(.L_3 - .L_2)
	.align		4
.L_2:
        /*0010*/ 	.word	index@(triton__0d1d2d3d4de5)
        /*0014*/ 	.word	0x00000000


	//----- nvinfo : EIATTR_MIN_STACK_SIZE
	.align		4
.L_3:
        /*0018*/ 	.byte	0x04, 0x12
        /*001a*/ 	.short	(.L_5 - .L_4)
	.align		4
.L_4:
        /*001c*/ 	.word	index@(triton__0d1d2d3d4de5)
        /*0020*/ 	.word	0x00000000


	//----- nvinfo : EIATTR_FRAME_SIZE
	.align		4
.L_5:
        /*0024*/ 	.byte	0x04, 0x11
        /*0026*/ 	.short	(.L_7 - .L_6)
	.align		4
.L_6:
        /*0028*/ 	.word	index@(triton__0d1d2d3d4de5)
        /*002c*/ 	.word	0x00000000
.L_7:


//--------------------- .nv.info.triton__0d1d2d3d4de5 --------------------------
	.section	.nv.info.triton__0d1d2d3d4de5,"",@"SHT_CUDA_INFO"
	.align	4


	//----- nvinfo : EIATTR_CUDA_API_VERSION
	.align		4
        /*0000*/ 	.byte	0x04, 0x37
        /*0002*/ 	.short	(.L_9 - .L_8)
.L_8:
        /*0004*/ 	.word	0x0000007b


	//----- nvinfo : EIATTR_PARAM_CBANK
	.align		4
.L_9:
        /*0008*/ 	.byte	0x04, 0x0a
        /*000a*/ 	.short	(.L_11 - .L_10)
	.align		4
.L_10:
        /*000c*/ 	.word	index@(.nv.constant0.triton__0d1d2d3d4de5)
        /*0010*/ 	.short	0x0160
        /*0012*/ 	.short	0x0028


	//----- nvinfo : EIATTR_CBANK_PARAM_SIZE
	.align		4
.L_11:
        /*0014*/ 	.byte	0x03, 0x19
        /*0016*/ 	.short	0x0028


	//----- nvinfo : EIATTR_KPARAM_INFO
	.align		4
        /*0018*/ 	.byte	0x04, 0x17
        /*001a*/ 	.short	(.L_13 - .L_12)
.L_12:
        /*001c*/ 	.word	0x00000000
        /*0020*/ 	.short	0x0005
        /*0022*/ 	.short	0x0024
        /*0024*/ 	.byte	0x00, 0xf0, 0x11, 0x00


	//----- nvinfo : EIATTR_KPARAM_INFO
	.align		4
.L_13:
        /*0028*/ 	.byte	0x04, 0x17
        /*002a*/ 	.short	(.L_15 - .L_14)
.L_14:
        /*002c*/ 	.word	0x00000000
        /*0030*/ 	.short	0x0004
        /*0032*/ 	.short	0x0020
        /*0034*/ 	.byte	0x00, 0xf0, 0x11, 0x00


	//----- nvinfo : EIATTR_KPARAM_INFO
	.align		4
.L_15:
        /*0038*/ 	.byte	0x04, 0x17
        /*003a*/ 	.short	(.L_17 - .L_16)
.L_16:
        /*003c*/ 	.word	0x00000000
        /*0040*/ 	.short	0x0003
        /*0042*/ 	.short	0x0018
        /*0044*/ 	.byte	0x00, 0xf0, 0x21, 0x00


	//----- nvinfo : EIATTR_KPARAM_INFO
	.align		4
.L_17:
        /*0048*/ 	.byte	0x04, 0x17
        /*004a*/ 	.short	(.L_19 - .L_18)
.L_18:
        /*004c*/ 	.word	0x00000000
        /*0050*/ 	.short	0x0002
        /*0052*/ 	.short	0x0010
        /*0054*/ 	.byte	0x00, 0xf0, 0x21, 0x00


	//----- nvinfo : EIATTR_KPARAM_INFO
	.align		4
.L_19:
        /*0058*/ 	.byte	0x04, 0x17
        /*005a*/ 	.short	(.L_21 - .L_20)
.L_20:
        /*005c*/ 	.word	0x00000000
        /*0060*/ 	.short	0x0001
        /*0062*/ 	.short	0x0008
        /*0064*/ 	.byte	0x00, 0xf0, 0x21, 0x00


	//----- nvinfo : EIATTR_KPARAM_INFO
	.align		4
.L_21:
        /*0068*/ 	.byte	0x04, 0x17
        /*006a*/ 	.short	(.L_23 - .L_22)
.L_22:
        /*006c*/ 	.word	0x00000000
        /*0070*/ 	.short	0x0000
        /*0072*/ 	.short	0x0000
        /*0074*/ 	.byte	0x00, 0xf0, 0x21, 0x00


	//----- nvinfo : EIATTR_MAXREG_COUNT
	.align		4
.L_23:
        /*0078*/ 	.byte	0x03, 0x1b
        /*007a*/ 	.short	0x00ff


	//----- nvinfo : EIATTR_EXIT_INSTR_OFFSETS
	.align		4
        /*007c*/ 	.byte	0x04, 0x1c
        /*007e*/ 	.short	(.L_25 - .L_24)


	//   ....[0]....
.L_24:
        /*0080*/ 	.word	0x00000aa0


	//   ....[1]....
        /*0084*/ 	.word	0x00000ad0


	//----- nvinfo : EIATTR_CTAIDZ_USED
	.align		4
.L_25:
        /*0088*/ 	.byte	0x01, 0x04
	.zero		2


	//----- nvinfo : EIATTR_MAX_THREADS
	.align		4
        /*008c*/ 	.byte	0x04, 0x05
        /*008e*/ 	.short	(.L_27 - .L_26)
.L_26:
        /*0090*/ 	.word	0x00000080
        /*0094*/ 	.word	0x00000001
        /*0098*/ 	.word	0x00000001
.L_27:


//--------------------- .nv.rel.action            --------------------------
	.section	.nv.rel.action,"",@"SHT_CUDA_RELOCINFO"
	.align	8
	.sectionentsize	8
        /*0000*/ 	.byte	0x73, 0x00, 0x00, 0x00, 0x00, 0x00, 0x00, 0x00, 0x00, 0x00, 0x00, 0x11, 0x25, 0x00, 0x05, 0x36


//--------------------- .nv.constant0.triton__0d1d2d3d4de5 --------------------------
	.section	.nv.constant0.triton__0d1d2d3d4de5,"a",@progbits
	.align	4
.nv.constant0.triton__0d1d2d3d4de5:
	.zero		392


//--------------------- .text.triton__0d1d2d3d4de5 --------------------------
	.section	.text.triton__0d1d2d3d4de5,"ax",@progbits
	.sectionflags	@"SHF_BARRIERS=1"
	.sectioninfo	@"SHI_REGISTERS=40"
	.align	128
        .global         triton__0d1d2d3d4de5
        .type           triton__0d1d2d3d4de5,@function
        .size           triton__0d1d2d3d4de5,(.L_x_1 - triton__0d1d2d3d4de5)
        .other          triton__0d1d2d3d4de5,@"STO_CUDA_ENTRY STV_DEFAULT"
triton__0d1d2d3d4de5:
.text.triton__0d1d2d3d4de5:
[----:B------:R-:W-:-:S02]  /*0000*/  IMAD.MOV.U32 R1, RZ, RZ, c[0x0][0x28] ;  /* 0x00000a00ff017624 */ /* 0x000fc400078e00ff */
[----:B------:R-:W0:Y:S01]  /*0010*/  S2R R0, SR_CTAID.Z ;  /* 0x0000000000007919 */ /* 0x000e220000002700 */
[----:B------:R-:W1:Y:S01]  /*0020*/  S2UR UR4, SR_CTAID.Y ;  /* 0x00000000000479c3 */ /* 0x000e620000002600 */
[----:B------:R-:W-:Y:S01]  /*0030*/  IMAD.MOV.U32 R23, RZ, RZ, 0x2 ;  /* 0x00000002ff177424 */ /* 0x000fe200078e00ff */
[----:B------:R-:W-:Y:S01]  /*0040*/  CS2R R8, SRZ ;  /* 0x0000000000087805 */ /* 0x000fe2000001ff00 */
[----:B------:R-:W2:Y:S01]  /*0050*/  S2R R25, SR_TID.X ;  /* 0x0000000000197919 */ /* 0x000ea20000002100 */
[----:B------:R-:W-:Y:S01]  /*0060*/  CS2R R10, SRZ ;  /* 0x00000000000a7805 */ /* 0x000fe2000001ff00 */
[----:B------:R-:W-:Y:S02]  /*0070*/  CS2R R6, SRZ ;  /* 0x0000000000067805 */ /* 0x000fe4000001ff00 */
[----:B------:R-:W3:Y:S01]  /*0080*/  S2R R22, SR_CTAID.X ;  /* 0x0000000000167919 */ /* 0x000ee20000002500 */
[----:B0-----:R-:W-:Y:S02]  /*0090*/  IADD3 R0, R0, 0x1, RZ ;  /* 0x0000000100007810 */ /* 0x001fe40007ffe0ff */
[----:B--2---:R-:W-:-:S03]  /*00a0*/  LOP3.LUT R25, R25, 0x7f, RZ, 0xc0, !PT ;  /* 0x0000007f19197812 */ /* 0x004fc600078ec0ff */
[----:B-1----:R-:W-:Y:S01]  /*00b0*/  IMAD R0, R0, UR4, RZ ;  /* 0x0000000400007c24 */ /* 0x002fe2000f8e02ff */
[----:B------:R-:W-:Y:S01]  /*00c0*/  ULDC.64 UR4, c[0x0][0x118] ;  /* 0x0000460000047ab9 */ /* 0x000fe20000000a00 */
[----:B---3--:R-:W-:Y:S01]  /*00d0*/  ISETP.GE.AND P0, PT, R22, 0xa8c, PT ;  /* 0x00000a8c1600780c */ /* 0x008fe20003f06270 */
[----:B------:R-:W-:Y:S02]  /*00e0*/  IMAD.SHL.U32 R3, R25, 0x8, RZ ;  /* 0x0000000819037824 */ /* 0x000fe400078e00ff */
[----:B------:R-:W-:-:S05]  /*00f0*/  IMAD.SHL.U32 R2, R0, 0x400, RZ ;  /* 0x0000040000027824 */ /* 0x000fca00078e00ff */
[----:B------:R-:W-:-:S04]  /*0100*/  IADD3 R3, R3, R2, RZ ;  /* 0x0000000203037210 */ /* 0x000fc80007ffe0ff */
[C---:B------:R-:W-:Y:S01]  /*0110*/  ISETP.LT.AND P1, PT, R3.reuse, 0x1b80, !P0 ;  /* 0x00001b800300780c */ /* 0x040fe20004721270 */
[C---:B------:R-:W-:Y:S01]  /*0120*/  IMAD.HI R0, R3.reuse, 0x66666667, RZ ;  /* 0x6666666703007827 */ /* 0x040fe200078e02ff */
[----:B------:R-:W-:-:S03]  /*0130*/  ISETP.GE.AND P2, PT, R3, 0x1b80, PT ;  /* 0x00001b800300780c */ /* 0x000fc60003f46270 */
[----:B------:R-:W-:Y:S01]  /*0140*/  IMAD R12, R22, 0x1b80, R3 ;  /* 0x00001b80160c7824 */ /* 0x000fe200078e0203 */
[----:B------:R-:W-:-:S03]  /*0150*/  SHF.R.U32.HI R5, RZ, 0x1f, R0 ;  /* 0x0000001fff057819 */ /* 0x000fc60000011600 */
[----:B------:R-:W-:Y:S01]  /*0160*/  IMAD.WIDE R12, R12, R23, c[0x0][0x160] ;  /* 0x000058000c0c7625 */ /* 0x000fe200078e0217 */
[----:B------:R-:W-:Y:S02]  /*0170*/  LEA.HI.SX32 R0, R0, R5, 0x19 ;  /* 0x0000000500007211 */ /* 0x000fe400078fcaff */
[----:B------:R-:W-:Y:S02]  /*0180*/  CS2R R4, SRZ ;  /* 0x0000000000047805 */ /* 0x000fe4000001ff00 */
[----:B------:R0:W2:Y:S01]  /*0190*/  @P1 LDG.E.EL.128 R8, [R12.64] ;  /* 0x000000040c081981 */ /* 0x0000a2000c2e1d00 */
[----:B------:R-:W-:-:S04]  /*01a0*/  IMAD R0, R0, -0x140, R3 ;  /* 0xfffffec000007824 */ /* 0x000fc800078e0203 */
[----:B------:R-:W-:-:S05]  /*01b0*/  IMAD.WIDE R14, R0, R23, c[0x0][0x168] ;  /* 0x00005a00000e7625 */ /* 0x000fca00078e0217 */
[----:B------:R1:W3:Y:S01]  /*01c0*/  @!P2 LDG.E.EL.128 R4, [R14.64] ;  /* 0x000000040e04a981 */ /* 0x0002e2000c2e1d00 */
[C---:B------:R-:W-:Y:S02]  /*01d0*/  LOP3.LUT R3, R2.reuse, R25, RZ, 0xfc, !PT ;  /* 0x0000001902037212 */ /* 0x040fe400078efcff */
[----:B------:R-:W-:Y:S02]  /*01e0*/  LOP3.LUT R17, R2, 0x80, R25, 0xfe, !PT ;  /* 0x0000008002117812 */ /* 0x000fe400078efe19 */
[----:B------:R-:W-:Y:S02]  /*01f0*/  ISETP.LT.AND P3, PT, R3, 0x1b80, !P0 ;  /* 0x00001b800300780c */ /* 0x000fe40004761270 */
[----:B------:R-:W-:Y:S01]  /*0200*/  ISETP.LT.AND P6, PT, R17, 0x1b80, !P0 ;  /* 0x00001b801100780c */ /* 0x000fe200047c1270 */
[--C-:B------:R-:W-:Y:S02]  /*0210*/  IMAD R0, R3, 0xa8c, R22.reuse ;  /* 0x00000a8c03007824 */ /* 0x100fe400078e0216 */
[----:B------:R-:W-:Y:S01]  /*0220*/  IMAD R20, R17, 0xa8c, R22 ;  /* 0x00000a8c11147824 */ /* 0x000fe200078e0216 */
[----:B------:R-:W-:Y:S01]  /*0230*/  PRMT R29, RZ, 0x7610, R29 ;  /* 0x00007610ff1d7816 */ /* 0x000fe2000000001d */
[----:B------:R-:W-:Y:S01]  /*0240*/  IMAD.WIDE R16, R0, R23, c[0x0][0x170] ;  /* 0x00005c0000107625 */ /* 0x000fe200078e0217 */
[----:B------:R-:W-:-:S03]  /*0250*/  PRMT R31, RZ, 0x7610, R31 ;  /* 0x00007610ff1f7816 */ /* 0x000fc6000000001f */
[----:B0-----:R-:W-:Y:S02]  /*0260*/  IMAD.WIDE R12, R20, R23, c[0x0][0x170] ;  /* 0x00005c00140c7625 */ /* 0x001fe400078e0217 */
[----:B------:R0:W4:Y:S04]  /*0270*/  @P3 LDG.E.EL.U16 R29, [R16.64] ;  /* 0x00000004101d3981 */ /* 0x000128000c2e1500 */
[----:B------:R5:W4:Y:S01]  /*0280*/  @P6 LDG.E.EL.U16 R31, [R12.64] ;  /* 0x000000040c1f6981 */ /* 0x000b22000c2e1500 */
[----:B------:R-:W-:Y:S02]  /*0290*/  P2R R3, PR, RZ, 0x8 ;  /* 0x00000008ff037803 */ /* 0x000fe40000000000 */
[----:B------:R-:W-:Y:S02]  /*02a0*/  P2R R35, PR, RZ, 0x40 ;  /* 0x00000040ff237803 */ /* 0x000fe40000000000 */
[----:B------:R-:W-:-:S02]  /*02b0*/  ISETP.NE.AND P6, PT, R3, RZ, PT ;  /* 0x000000ff0300720c */ /* 0x000fc40003fc5270 */
[C-C-:B------:R-:W-:Y:S02]  /*02c0*/  LOP3.LUT R3, R2.reuse, 0x100, R25.reuse, 0xfe, !PT ;  /* 0x0000010002037812 */ /* 0x140fe400078efe19 */
[C-C-:B-1----:R-:W-:Y:S02]  /*02d0*/  LOP3.LUT R15, R2.reuse, 0x180, R25.reuse, 0xfe, !PT ;  /* 0x00000180020f7812 */ /* 0x142fe400078efe19 */
[C-C-:B------:R-:W-:Y:S02]  /*02e0*/  LOP3.LUT R21, R2.reuse, 0x200, R25.reuse, 0xfe, !PT ;  /* 0x0000020002157812 */ /* 0x140fe400078efe19 */
[C-C-:B------:R-:W-:Y:S02]  /*02f0*/  LOP3.LUT R19, R2.reuse, 0x280, R25.reuse, 0xfe, !PT ;  /* 0x0000028002137812 */ /* 0x140fe400078efe19 */
[----:B------:R-:W-:Y:S02]  /*0300*/  LOP3.LUT R33, R2, 0x300, R25, 0xfe, !PT ;  /* 0x0000030002217812 */ /* 0x000fe400078efe19 */
[----:B------:R-:W-:-:S02]  /*0310*/  ISETP.LT.AND P5, PT, R3, 0x1b80, !P0 ;  /* 0x00001b800300780c */ /* 0x000fc400047a1270 */
[----:B------:R-:W-:Y:S02]  /*0320*/  ISETP.LT.AND P4, PT, R15, 0x1b80, !P0 ;  /* 0x00001b800f00780c */ /* 0x000fe40004781270 */
[----:B------:R-:W-:Y:S02]  /*0330*/  ISETP.LT.AND P3, PT, R21, 0x1b80, !P0 ;  /* 0x00001b801500780c */ /* 0x000fe40004761270 */
[----:B------:R-:W-:Y:S01]  /*0340*/  ISETP.LT.AND P2, PT, R19, 0x1b80, !P0 ;  /* 0x00001b801300780c */ /* 0x000fe20004741270 */
[--C-:B------:R-:W-:Y:S01]  /*0350*/  IMAD R28, R3, 0xa8c, R22.reuse ;  /* 0x00000a8c031c7824 */ /* 0x100fe200078e0216 */
[----:B------:R-:W-:Y:S01]  /*0360*/  LOP3.LUT R37, R2, 0x380, R25, 0xfe, !PT ;  /* 0x0000038002257812 */ /* 0x000fe200078efe19 */
[--C-:B------:R-:W-:Y:S01]  /*0370*/  IMAD R30, R15, 0xa8c, R22.reuse ;  /* 0x00000a8c0f1e7824 */ /* 0x100fe200078e0216 */
[----:B------:R-:W-:Y:S01]  /*0380*/  ISETP.LT.AND P1, PT, R33, 0x1b80, !P0 ;  /* 0x00001b802100780c */ /* 0x000fe20004721270 */
[--C-:B------:R-:W-:Y:S01]  /*0390*/  IMAD R21, R21, 0xa8c, R22.reuse ;  /* 0x00000a8c15157824 */ /* 0x100fe200078e0216 */
[----:B------:R-:W-:Y:S01]  /*03a0*/  PRMT R27, RZ, 0x7610, R27 ;  /* 0x00007610ff1b7816 */ /* 0x000fe2000000001b */
[--C-:B------:R-:W-:Y:S01]  /*03b0*/  IMAD R26, R19, 0xa8c, R22.reuse ;  /* 0x00000a8c131a7824 */ /* 0x100fe200078e0216 */
[----:B------:R-:W-:Y:S01]  /*03c0*/  ISETP.LT.AND P0, PT, R37, 0x1b80, !P0 ;  /* 0x00001b802500780c */ /* 0x000fe20004701270 */
[----:B------:R-:W-:Y:S01]  /*03d0*/  IMAD R24, R33, 0xa8c, R22 ;  /* 0x00000a8c21187824 */ /* 0x000fe200078e0216 */
[----:B------:R-:W-:Y:S01]  /*03e0*/  PRMT R33, RZ, 0x7610, R33 ;  /* 0x00007610ff217816 */ /* 0x000fe20000000021 */
[----:B------:R-:W-:Y:S01]  /*03f0*/  IMAD.WIDE R18, R28, R23, c[0x0][0x170] ;  /* 0x00005c001c127625 */ /* 0x000fe200078e0217 */
[----:B------:R-:W-:-:S02]  /*0400*/  PRMT R34, RZ, 0x7610, R34 ;  /* 0x00007610ff227816 */ /* 0x000fc40000000022 */
[----:B------:R-:W-:Y:S01]  /*0410*/  PRMT R32, RZ, 0x7610, R32 ;  /* 0x00007610ff207816 */ /* 0x000fe20000000020 */
[-C--:B0-----:R-:W-:Y:S01]  /*0420*/  IMAD.WIDE R16, R30, R23.reuse, c[0x0][0x170] ;  /* 0x00005c001e107625 */ /* 0x081fe200078e0217 */
[----:B------:R-:W-:Y:S01]  /*0430*/  PRMT R36, RZ, 0x7610, R36 ;  /* 0x00007610ff247816 */ /* 0x000fe20000000024 */
[----:B------:R0:W4:Y:S02]  /*0440*/  @P5 LDG.E.EL.U16 R27, [R18.64] ;  /* 0x00000004121b5981 */ /* 0x000124000c2e1500 */
[-C--:B------:R-:W-:Y:S02]  /*0450*/  IMAD.WIDE R2, R21, R23.reuse, c[0x0][0x170] ;  /* 0x00005c0015027625 */ /* 0x080fe400078e0217 */
[----:B------:R3:W4:Y:S02]  /*0460*/  @P4 LDG.E.EL.U16 R33, [R16.64] ;  /* 0x0000000410214981 */ /* 0x000724000c2e1500 */
[----:B-----5:R-:W-:Y:S02]  /*0470*/  IMAD.WIDE R12, R26, R23, c[0x0][0x170] ;  /* 0x00005c001a0c7625 */ /* 0x020fe400078e0217 */
[----:B------:R2:W5:Y:S02]  /*0480*/  @P3 LDG.E.EL.U16 R34, [R2.64] ;  /* 0x0000000402223981 */ /* 0x000564000c2e1500 */
[----:B------:R-:W-:-:S02]  /*0490*/  IMAD R22, R37, 0xa8c, R22 ;  /* 0x00000a8c25167824 */ /* 0x000fc400078e0216 */
[-C--:B------:R-:W-:Y:S01]  /*04a0*/  IMAD.WIDE R14, R24, R23.reuse, c[0x0][0x170] ;  /* 0x00005c00180e7625 */ /* 0x080fe200078e0217 */
[----:B------:R-:W-:Y:S01]  /*04b0*/  PRMT R37, RZ, 0x7610, R37 ;  /* 0x00007610ff257816 */ /* 0x000fe20000000025 */
[----:B------:R1:W5:Y:S02]  /*04c0*/  @P2 LDG.E.EL.U16 R32, [R12.64] ;  /* 0x000000040c202981 */ /* 0x000364000c2e1500 */
[----:B0-----:R-:W-:Y:S02]  /*04d0*/  IMAD.WIDE R18, R22, R23, c[0x0][0x170] ;  /* 0x00005c0016127625 */ /* 0x001fe400078e0217 */
[----:B------:R0:W5:Y:S04]  /*04e0*/  @P1 LDG.E.EL.U16 R36, [R14.64] ;  /* 0x000000040e241981 */ /* 0x000168000c2e1500 */
[----:B------:R-:W5:Y:S04]  /*04f0*/  @P0 LDG.E.EL.U16 R37, [R18.64] ;  /* 0x0000000412250981 */ /* 0x000f68000c2e1500 */
[----:B-1----:R-:W1:Y:S02]  /*0500*/  S2R R12, SR_TID.X ;  /* 0x00000000000c7919 */ /* 0x002e640000002100 */
[----:B-1----:R-:W-:Y:S01]  /*0510*/  LOP3.LUT R12, R12, 0x7f, RZ, 0xc0, !PT ;  /* 0x0000007f0c0c7812 */ /* 0x002fe200078ec0ff */
[----:B--2---:R-:W-:-:S02]  /*0520*/  HADD2.F32 R2, -RZ, R8.H0_H0 ;  /* 0x20000008ff027230 */ /* 0x004fc40000004100 */
[----:B------:R-:W-:Y:S02]  /*0530*/  HADD2.F32 R8, -RZ, R8.H1_H1 ;  /* 0x30000008ff087230 */ /* 0x000fe40000004100 */
[----:B------:R-:W-:Y:S02]  /*0540*/  HADD2.F32 R13, -RZ, R9.H0_H0 ;  /* 0x20000009ff0d7230 */ /* 0x000fe40000004100 */
[--C-:B---3--:R-:W-:Y:S02]  /*0550*/  HADD2.F32 R17, -RZ, R4.reuse.H0_H0 ;  /* 0x20000004ff117230 */ /* 0x108fe40000004100 */
[----:B------:R-:W-:Y:S02]  /*0560*/  HADD2.F32 R4, -RZ, R4.H1_H1 ;  /* 0x30000004ff047230 */ /* 0x000fe40000004100 */
[--C-:B0-----:R-:W-:Y:S01]  /*0570*/  HADD2.F32 R14, -RZ, R5.reuse.H0_H0 ;  /* 0x20000005ff0e7230 */ /* 0x101fe20000004100 */
[----:B------:R-:W-:Y:S01]  /*0580*/  FADD R2, R2, R17 ;  /* 0x0000001102027221 */ /* 0x000fe20000000000 */
[----:B------:R-:W-:Y:S01]  /*0590*/  HADD2.F32 R16, -RZ, R5.H1_H1 ;  /* 0x30000005ff107230 */ /* 0x000fe20000004100 */
[----:B------:R-:W-:Y:S01]  /*05a0*/  FADD R3, R8, R4 ;  /* 0x0000000408037221 */ /* 0x000fe20000000000 */
[----:B------:R-:W-:Y:S01]  /*05b0*/  HADD2.F32 R8, -RZ, R10.H0_H0 ;  /* 0x2000000aff087230 */ /* 0x000fe20000004100 */
[----:B------:R-:W-:Y:S01]  /*05c0*/  FADD R5, R13, R14 ;  /* 0x0000000e0d057221 */ /* 0x000fe20000000000 */
[----:B------:R-:W-:-:S02]  /*05d0*/  HADD2.F32 R4, -RZ, R11.H0_H0 ;  /* 0x2000000bff047230 */ /* 0x000fc40000004100 */
[----:B------:R-:W-:Y:S02]  /*05e0*/  HADD2.F32 R9, -RZ, R9.H1_H1 ;  /* 0x30000009ff097230 */ /* 0x000fe40000004100 */
[----:B------:R-:W-:Y:S02]  /*05f0*/  HADD2.F32 R10, -RZ, R10.H1_H1 ;  /* 0x3000000aff0a7230 */ /* 0x000fe40000004100 */
[----:B------:R-:W-:Y:S02]  /*0600*/  HADD2.F32 R11, -RZ, R11.H1_H1 ;  /* 0x3000000bff0b7230 */ /* 0x000fe40000004100 */
[--C-:B------:R-:W-:Y:S02]  /*0610*/  HADD2.F32 R13, -RZ, R6.reuse.H0_H0 ;  /* 0x20000006ff0d7230 */ /* 0x100fe40000004100 */
[----:B------:R-:W-:Y:S02]  /*0620*/  HADD2.F32 R15, -RZ, R6.H1_H1 ;  /* 0x30000006ff0f7230 */ /* 0x000fe40000004100 */
[----:B------:R-:W-:-:S02]  /*0630*/  HADD2.F32 R17, -RZ, R7.H0_H0 ;  /* 0x20000007ff117230 */ /* 0x000fc40000004100 */
[----:B------:R-:W-:Y:S01]  /*0640*/  HADD2.F32 R14, -RZ, R7.H1_H1 ;  /* 0x30000007ff0e7230 */ /* 0x000fe20000004100 */
[----:B------:R-:W-:Y:S01]  /*0650*/  FADD R9, R9, R16 ;  /* 0x0000001009097221 */ /* 0x000fe20000000000 */
[----:B------:R-:W-:Y:S01]  /*0660*/  FADD R8, R8, R13 ;  /* 0x0000000d08087221 */ /* 0x000fe20000000000 */
[----:B------:R-:W-:Y:S01]  /*0670*/  SHF.L.U32 R6, R12, 0x6, RZ ;  /* 0x000000060c067819 */ /* 0x000fe200000006ff */
[----:B------:R-:W-:Y:S01]  /*0680*/  FADD R10, R10, R15 ;  /* 0x0000000f0a0a7221 */ /* 0x000fe20000000000 */
[----:B------:R-:W-:Y:S01]  /*0690*/  FADD R4, R4, R17 ;  /* 0x0000001104047221 */ /* 0x000fe20000000000 */
[----:B------:R-:W-:Y:S01]  /*06a0*/  FADD R11, R11, R14 ;  /* 0x0000000e0b0b7221 */ /* 0x000fe20000000000 */
[----:B------:R-:W-:Y:S01]  /*06b0*/  LOP3.LUT R7, R12, 0x80, RZ, 0xfc, !PT ;  /* 0x000000800c077812 */ /* 0x000fe200078efcff */
[----:B------:R-:W-:Y:S04]  /*06c0*/  STS [R6], R2 ;  /* 0x0000000206007388 */ /* 0x000fe80000000800 */
[----:B------:R-:W-:Y:S04]  /*06d0*/  STS [R6+0x8], R3 ;  /* 0x0000080306007388 */ /* 0x000fe80000000800 */
[----:B------:R-:W-:Y:S04]  /*06e0*/  STS [R6+0x10], R5 ;  /* 0x0000100506007388 */ /* 0x000fe80000000800 */
[----:B------:R-:W-:Y:S04]  /*06f0*/  STS [R6+0x18], R9 ;  /* 0x0000180906007388 */ /* 0x000fe80000000800 */
[----:B------:R-:W-:Y:S04]  /*0700*/  STS [R6+0x20], R8 ;  /* 0x0000200806007388 */ /* 0x000fe80000000800 */
[----:B------:R-:W-:Y:S04]  /*0710*/  STS [R6+0x28], R10 ;  /* 0x0000280a06007388 */ /* 0x000fe80000000800 */
[----:B------:R-:W-:Y:S04]  /*0720*/  STS [R6+0x30], R4 ;  /* 0x0000300406007388 */ /* 0x000fe80000000800 */
[----:B------:R-:W-:Y:S04]  /*0730*/  STS [R6+0x38], R11 ;  /* 0x0000380b06007388 */ /* 0x000fe80000000800 */
[----:B------:R-:W-:Y:S06]  /*0740*/  BAR.SYNC 0x0 ;  /* 0x0000000000007b1d */ /* 0x000fec0000000000 */
[----:B------:R-:W0:Y:S04]  /*0750*/  LDS R12, [R12.X8] ;  /* 0x000000000c0c7984 */ /* 0x000e280000008800 */
[----:B------:R1:W2:Y:S01]  /*0760*/  LDS R2, [R7.X8] ;  /* 0x0000000007027984 */ /* 0x0002a20000008800 */
[----:B----4-:R-:W-:-:S02]  /*0770*/  HADD2.F32 R29, -RZ, R29.H0_H0 ;  /* 0x2000001dff1d7230 */ /* 0x010fc40000004100 */
[----:B------:R-:W-:Y:S02]  /*0780*/  HADD2.F32 R31, -RZ, R31.H0_H0 ;  /* 0x2000001fff1f7230 */ /* 0x000fe40000004100 */
[----:B------:R-:W-:Y:S01]  /*0790*/  IMAD.WIDE R4, R0, R23, c[0x0][0x178] ;  /* 0x00005e0000047625 */ /* 0x000fe200078e0217 */
[C---:B------:R-:W-:Y:S02]  /*07a0*/  LOP3.LUT R0, R25.reuse, 0x100, RZ, 0xfc, !PT ;  /* 0x0000010019007812 */ /* 0x040fe400078efcff */
[C---:B------:R-:W-:Y:S02]  /*07b0*/  LOP3.LUT R3, R25.reuse, 0x180, RZ, 0xfc, !PT ;  /* 0x0000018019037812 */ /* 0x040fe400078efcff */
[C---:B-1----:R-:W-:Y:S02]  /*07c0*/  LOP3.LUT R7, R25.reuse, 0x280, RZ, 0xfc, !PT ;  /* 0x0000028019077812 */ /* 0x042fe400078efcff */
[C---:B------:R-:W-:Y:S01]  /*07d0*/  LOP3.LUT R6, R25.reuse, 0x200, RZ, 0xfc, !PT ;  /* 0x0000020019067812 */ /* 0x040fe200078efcff */
[----:B------:R-:W1:Y:S01]  /*07e0*/  LDS R0, [R0.X8] ;  /* 0x0000000000007984 */ /* 0x000e620000008800 */
[----:B------:R-:W-:-:S03]  /*07f0*/  LOP3.LUT R8, R25, 0x300, RZ, 0xfc, !PT ;  /* 0x0000030019087812 */ /* 0x000fc600078efcff */
[----:B------:R-:W3:Y:S01]  /*0800*/  LDS R10, [R3.X8] ;  /* 0x00000000030a7984 */ /* 0x000ee20000008800 */
[----:B------:R-:W-:-:S03]  /*0810*/  LOP3.LUT R25, R25, 0x380, RZ, 0xfc, !PT ;  /* 0x0000038019197812 */ /* 0x000fc600078efcff */
[----:B------:R-:W4:Y:S04]  /*0820*/  LDS R9, [R6.X8] ;  /* 0x0000000006097984 */ /* 0x000f280000008800 */
[----:B------:R-:W3:Y:S01]  /*0830*/  LDS R7, [R7.X8] ;  /* 0x0000000007077984 */ /* 0x000ee20000008800 */
[----:B0-----:R-:W-:-:S03]  /*0840*/  FADD R29, R29, R12 ;  /* 0x0000000c1d1d7221 */ /* 0x001fc60000000000 */
[----:B------:R-:W0:Y:S01]  /*0850*/  LDS R12, [R25.X8] ;  /* 0x00000000190c7984 */ /* 0x000e220000008800 */
[----:B--2---:R-:W-:-:S05]  /*0860*/  FADD R2, R31, R2 ;  /* 0x000000021f027221 */ /* 0x004fca0000000000 */
[----:B------:R-:W-:-:S05]  /*0870*/  F2FP.F16.F32.PACK_AB R2, R2, R29 ;  /* 0x0000001d0202723e */ /* 0x000fca00000000ff */
[----:B------:R-:W-:Y:S04]  /*0880*/  @P6 STG.E.U16 [R4.64], R2 ;  /* 0x0000000204006986 */ /* 0x000fe8000c101504 */
[----:B------:R-:W2:Y:S01]  /*0890*/  LDS R5, [R8.X8] ;  /* 0x0000000008057984 */ /* 0x000ea20000008800 */
[----:B------:R-:W-:Y:S01]  /*08a0*/  HADD2.F32 R27, -RZ, R27.H0_H0 ;  /* 0x2000001bff1b7230 */ /* 0x000fe20000004100 */
[----:B------:R-:W-:Y:S01]  /*08b0*/  ISETP.NE.AND P6, PT, R35, RZ, PT ;  /* 0x000000ff2300720c */ /* 0x000fe20003fc5270 */
[----:B------:R-:W-:Y:S02]  /*08c0*/  HADD2.F32 R33, -RZ, R33.H0_H0 ;  /* 0x20000021ff217230 */ /* 0x000fe40000004100 */
[----:B-----5:R-:W-:Y:S02]  /*08d0*/  HADD2.F32 R34, -RZ, R34.H0_H0 ;  /* 0x20000022ff227230 */ /* 0x020fe40000004100 */
[----:B------:R-:W-:-:S02]  /*08e0*/  HADD2.F32 R32, -RZ, R32.H0_H0 ;  /* 0x20000020ff207230 */ /* 0x000fc40000004100 */
[----:B------:R-:W-:Y:S01]  /*08f0*/  HADD2.F32 R36, -RZ, R36.H0_H0 ;  /* 0x20000024ff247230 */ /* 0x000fe20000004100 */
[----:B-1----:R-:W-:Y:S01]  /*0900*/  FADD R0, R27, R0 ;  /* 0x000000001b007221 */ /* 0x002fe20000000000 */
[----:B---3--:R-:W-:Y:S01]  /*0910*/  FADD R33, R33, R10 ;  /* 0x0000000a21217221 */ /* 0x008fe20000000000 */
[----:B----4-:R-:W-:Y:S01]  /*0920*/  FADD R9, R34, R9 ;  /* 0x0000000922097221 */ /* 0x010fe20000000000 */
[----:B------:R-:W-:Y:S01]  /*0930*/  FADD R32, R32, R7 ;  /* 0x0000000720207221 */ /* 0x000fe20000000000 */
[----:B------:R-:W-:Y:S01]  /*0940*/  HADD2.F32 R37, -RZ, R37.H0_H0 ;  /* 0x20000025ff257230 */ /* 0x000fe20000004100 */
[----:B------:R-:W-:Y:S02]  /*0950*/  PRMT R3, R2, 0x7632, R3 ;  /* 0x0000763202037816 */ /* 0x000fe40000000003 */
[----:B------:R-:W-:Y:S01]  /*0960*/  F2FP.F16.F32.PACK_AB R0, R33, R0 ;  /* 0x000000002100723e */ /* 0x000fe200000000ff */
[----:B------:R-:W-:Y:S01]  /*0970*/  IMAD.WIDE R28, R28, R23, c[0x0][0x178] ;  /* 0x00005e001c1c7625 */ /* 0x000fe200078e0217 */
[----:B------:R-:W-:-:S02]  /*0980*/  F2FP.F16.F32.PACK_AB R9, R32, R9 ;  /* 0x000000092009723e */ /* 0x000fc400000000ff */
[----:B------:R-:W-:Y:S01]  /*0990*/  PRMT R15, R0, 0x7632, R15 ;  /* 0x00007632000f7816 */ /* 0x000fe2000000000f */
[-C--:B------:R-:W-:Y:S01]  /*09a0*/  IMAD.WIDE R30, R30, R23.reuse, c[0x0][0x178] ;  /* 0x00005e001e1e7625 */ /* 0x080fe200078e0217 */
[----:B0-----:R-:W-:Y:S01]  /*09b0*/  FADD R37, R37, R12 ;  /* 0x0000000c25257221 */ /* 0x001fe20000000000 */
[----:B------:R-:W-:Y:S02]  /*09c0*/  PRMT R13, R9, 0x7632, R13 ;  /* 0x00007632090d7816 */ /* 0x000fe4000000000d */
[----:B------:R-:W-:-:S04]  /*09d0*/  IMAD.WIDE R26, R26, R23, c[0x0][0x178] ;  /* 0x00005e001a1a7625 */ /* 0x000fc800078e0217 */
[----:B------:R-:W-:Y:S01]  /*09e0*/  IMAD.WIDE R24, R24, R23, c[0x0][0x178] ;  /* 0x00005e0018187625 */ /* 0x000fe200078e0217 */
[----:B--2---:R-:W-:-:S03]  /*09f0*/  FADD R36, R36, R5 ;  /* 0x0000000524247221 */ /* 0x004fc60000000000 */
[----:B------:R-:W-:-:S05]  /*0a00*/  IMAD.WIDE R4, R20, R23, c[0x0][0x178] ;  /* 0x00005e0014047625 */ /* 0x000fca00078e0217 */
[----:B------:R0:W-:Y:S01]  /*0a10*/  @P6 STG.E.U16 [R4.64], R3 ;  /* 0x0000000304006986 */ /* 0x0001e2000c101504 */
[----:B------:R-:W-:-:S03]  /*0a20*/  F2FP.F16.F32.PACK_AB R36, R37, R36 ;  /* 0x000000242524723e */ /* 0x000fc600000000ff */
[----:B------:R1:W-:Y:S04]  /*0a30*/  @P5 STG.E.U16 [R28.64], R0 ;  /* 0x000000001c005986 */ /* 0x0003e8000c101504 */
[----:B------:R1:W-:Y:S01]  /*0a40*/  @P4 STG.E.U16 [R30.64], R15 ;  /* 0x0000000f1e004986 */ /* 0x0003e2000c101504 */
[----:B0-----:R-:W-:-:S05]  /*0a50*/  IMAD.WIDE R2, R21, R23, c[0x0][0x178] ;  /* 0x00005e0015027625 */ /* 0x001fca00078e0217 */
[----:B------:R1:W-:Y:S04]  /*0a60*/  @P3 STG.E.U16 [R2.64], R9 ;  /* 0x0000000902003986 */ /* 0x0003e8000c101504 */
[----:B------:R1:W-:Y:S01]  /*0a70*/  @P2 STG.E.U16 [R26.64], R13 ;  /* 0x0000000d1a002986 */ /* 0x0003e2000c101504 */
[----:B------:R-:W-:-:S03]  /*0a80*/  IMAD.WIDE R22, R22, R23, c[0x0][0x178] ;  /* 0x00005e0016167625 */ /* 0x000fc600078e0217 */
[----:B------:R1:W-:Y:S01]  /*0a90*/  @P1 STG.E.U16 [R24.64], R36 ;  /* 0x0000002418001986 */ /* 0x0003e2000c101504 */
[----:B------:R-:W-:Y:S05]  /*0aa0*/  @!P0 EXIT ;  /* 0x000000000000894d */ /* 0x000fea0003800000 */
[----:B------:R-:W-:-:S05]  /*0ab0*/  PRMT R11, R36, 0x7632, R11 ;  /* 0x00007632240b7816 */ /* 0x000fca000000000b */
[----:B------:R-:W-:Y:S01]  /*0ac0*/  STG.E.U16 [R22.64], R11 ;  /* 0x0000000b16007986 */ /* 0x000fe2000c101504 */
[----:B------:R-:W-:Y:S05]  /*0ad0*/  EXIT ;  /* 0x000000000000794d */ /* 0x000fea0003800000 */
.L_x_0:
[----:B------:R-:W-:-:S00]  /*0ae0*/  BRA `(.L_x_0) ;  /* 0xfffffff000007947 */ /* 0x000fc0000383ffff */
[----:B------:R-:W-:-:S00]  /*0af0*/  NOP ;  /* 0x0000000000007918 */ /* 0x000fc00000000000 */
        /* <DEDUP_REMOVED lines=8> */
.L_x_1:


//--------------------- .nv.shared.triton__0d1d2d3d4de5 --------------------------
	.section	.nv.shared.triton__0d1d2d3d4de5,"aw",@nobits
	.align	16
